	.headerflags	@"EF_CUDA_TEXMODE_UNIFIED EF_CUDA_64BIT_ADDRESS EF_CUDA_ACCELERATORS EF_CUDA_SM90 EF_CUDA_VIRTUAL_SM(EF_CUDA_SM90)"
	.elftype	@"ET_EXEC"


//--------------------- .nv.info                  --------------------------
	.section	.nv.info,"",@"SHT_CUDA_INFO"
	.align	4


	//----- nvinfo : EIATTR_REGCOUNT
	.align		4
        /*0000*/ 	.byte	0x04, 0x2f
        /*0002*/ 	.short	(.L_1 - .L_0)
	.align		4
.L_0:
        /*0004*/ 	.word	index@(triton_mm)
        /*0008*/ 	.word	0x00000020


	//----- nvinfo : EIATTR_MIN_STACK_SIZE
	.align		4
.L_1:
        /*000c*/ 	.byte	0x04, 0x12
        /*000e*/ 	.short	(.L_3 - .L_2)
	.align		4
.L_2:
        /*0010*/ 	.word	index@(triton_mm)
        /*0014*/ 	.word	0x00000000


	//----- nvinfo : EIATTR_FRAME_SIZE
	.align		4
.L_3:
        /*0018*/ 	.byte	0x04, 0x11
        /*001a*/ 	.short	(.L_5 - .L_4)
	.align		4
.L_4:
        /*001c*/ 	.word	index@(triton_mm)
        /*0020*/ 	.word	0x00000000


	//----- nvinfo : EIATTR_MIN_STACK_SIZE
	.align		4
.L_5:
        /*0024*/ 	.byte	0x04, 0x12
        /*0026*/ 	.short	(.L_7 - .L_6)
	.align		4
.L_6:
        /*0028*/ 	.word	index@(triton_mm)
        /*002c*/ 	.word	0x00000000
.L_7:


//--------------------- .nv.info.triton_mm        --------------------------
	.section	.nv.info.triton_mm,"",@"SHT_CUDA_INFO"
	.sectionflags	@""
	.align	4


	//----- nvinfo : EIATTR_CUDA_API_VERSION
	.align		4
        /*0000*/ 	.byte	0x04, 0x37
        /*0002*/ 	.short	(.L_9 - .L_8)
.L_8:
        /*0004*/ 	.word	0x0000007c


	//----- nvinfo : EIATTR_KPARAM_INFO
	.align		4
.L_9:
        /*0008*/ 	.byte	0x04, 0x17
        /*000a*/ 	.short	(.L_11 - .L_10)
.L_10:
        /*000c*/ 	.word	0x00000000
        /*0010*/ 	.short	0x0002
        /*0012*/ 	.short	0x0010
        /*0014*/ 	.byte	0x00, 0xf0, 0x21, 0x00


	//----- nvinfo : EIATTR_KPARAM_INFO
	.align		4
.L_11:
        /*0018*/ 	.byte	0x04, 0x17
        /*001a*/ 	.short	(.L_13 - .L_12)
.L_12:
        /*001c*/ 	.word	0x00000000
        /*0020*/ 	.short	0x0001
        /*0022*/ 	.short	0x0008
        /*0024*/ 	.byte	0x00, 0xf0, 0x21, 0x00


	//----- nvinfo : EIATTR_KPARAM_INFO
	.align		4
.L_13:
        /*0028*/ 	.byte	0x04, 0x17
        /*002a*/ 	.short	(.L_15 - .L_14)
.L_14:
        /*002c*/ 	.word	0x00000000
        /*0030*/ 	.short	0x0000
        /*0032*/ 	.short	0x0000
        /*0034*/ 	.byte	0x00, 0xf0, 0x21, 0x00


	//----- nvinfo : EIATTR_SPARSE_MMA_MASK
	.align		4
.L_15:
        /*0038*/ 	.byte	0x03, 0x50
        /*003a*/ 	.short	0x0000


	//----- nvinfo : EIATTR_MAXREG_COUNT
	.align		4
        /*003c*/ 	.byte	0x03, 0x1b
        /*003e*/ 	.short	0x00ff


	//----- nvinfo : EIATTR_EXIT_INSTR_OFFSETS
	.align		4
        /*0040*/ 	.byte	0x04, 0x1c
        /*0042*/ 	.short	(.L_17 - .L_16)


	//   ....[0]....
.L_16:
        /*0044*/ 	.word	0x00000be0


	//   ....[1]....
        /*0048*/ 	.word	0x00000c30


	//----- nvinfo : EIATTR_MAX_THREADS
	.align		4
.L_17:
        /*004c*/ 	.byte	0x04, 0x05
        /*004e*/ 	.short	(.L_19 - .L_18)
.L_18:
        /*0050*/ 	.word	0x00000080
        /*0054*/ 	.word	0x00000001
        /*0058*/ 	.word	0x00000001


	//----- nvinfo : EIATTR_CBANK_PARAM_SIZE
	.align		4
.L_19:
        /*005c*/ 	.byte	0x03, 0x19
        /*005e*/ 	.short	0x0018


	//----- nvinfo : EIATTR_PARAM_CBANK
	.align		4
        /*0060*/ 	.byte	0x04, 0x0a
        /*0062*/ 	.short	(.L_21 - .L_20)
	.align		4
.L_20:
        /*0064*/ 	.word	index@(.nv.constant0.triton_mm)
        /*0068*/ 	.short	0x0210
        /*006a*/ 	.short	0x0018


	//----- nvinfo : EIATTR_SW_WAR
	.align		4
.L_21:
        /*006c*/ 	.byte	0x04, 0x36
        /*006e*/ 	.short	(.L_23 - .L_22)
.L_22:
        /*0070*/ 	.word	0x00000008
.L_23:


//--------------------- .nv.callgraph             --------------------------
	.section	.nv.callgraph,"",@"SHT_CUDA_CALLGRAPH"
	.align	4
	.sectionentsize	8
	.align		4
        /*0000*/ 	.word	0x00000000
	.align		4
        /*0004*/ 	.word	0xffffffff
	.align		4
        /*0008*/ 	.word	0x00000000
	.align		4
        /*000c*/ 	.word	0xfffffffe
	.align		4
        /*0010*/ 	.word	0x00000000
	.align		4
        /*0014*/ 	.word	0xfffffffd
	.align		4
        /*0018*/ 	.word	0x00000000
	.align		4
        /*001c*/ 	.word	0xfffffffc


//--------------------- .text.triton_mm           --------------------------
	.section	.text.triton_mm,"ax",@progbits
	.sectionflags	@"SHF_BARRIERS=1"
	.align	128
        .global         triton_mm
        .type           triton_mm,@function
        .size           triton_mm,(.L_x_2 - triton_mm)
        .other          triton_mm,@"STO_CUDA_ENTRY STV_DEFAULT"
triton_mm:
.text.triton_mm:
[----:B------:R-:W1:Y:S08]  /*0000*/  LDC R1, c[0x0][0x28] ;  /* 0x00000a00ff017b82 */ /* 0x000e700000000800 */
[----:B------:R-:W2:Y:S01]  /*0010*/  S2UR UR13, SR_CTAID.X ;  /* 0x00000000000d79c3 */ /* 0x000ea20000002500 */
[----:B------:R-:W3:Y:S01]  /*0020*/  S2R R24, SR_TID.X ;  /* 0x0000000000187919 */ /* 0x000ee20000002100 */
[----:B------:R-:W-:-:S06]  /*0030*/  ULDC.64 UR14, c[0x0][0x208] ;  /* 0x00008200000e7ab9 */ /* 0x000fcc0000000a00 */
[----:B------:R-:W4:Y:S08]  /*0040*/  LDC.64 R16, c[0x0][0x210] ;  /* 0x00008400ff107b82 */ /* 0x000f300000000a00 */
[----:B------:R-:W5:Y:S01]  /*0050*/  LDC.64 R18, c[0x0][0x218] ;  /* 0x00008600ff127b82 */ /* 0x000f620000000a00 */
[----:B--2---:R-:W-:-:S04]  /*0060*/  UIMAD.WIDE UR4, UR13, 0x2aaaaaab, URZ ;  /* 0x2aaaaaab0d0478a5 */ /* 0x004fc8000f8e023f */
[----:B------:R-:W-:-:S04]  /*0070*/  USHF.R.U32.HI UR4, URZ, 0x1f, UR5 ;  /* 0x0000001f3f047899 */ /* 0x000fc80008011605 */
[----:B------:R-:W-:Y:S01]  /*0080*/  ULEA.HI.SX32 UR6, UR5, UR4, 0x1a ;  /* 0x0000000405067291 */ /* 0x000fe2000f8fd23f */
[C---:B---3--:R-:W-:Y:S01]  /*0090*/  IMAD.SHL.U32 R5, R24.reuse, 0x2, RZ ;  /* 0x0000000218057824 */ /* 0x048fe200078e00ff */
[----:B------:R-:W-:Y:S01]  /*00a0*/  SHF.R.U32.HI R22, RZ, 0x3, R24 ;  /* 0x00000003ff167819 */ /* 0x000fe20000011618 */
[----:B------:R-:W-:Y:S01]  /*00b0*/  UMOV UR4, 0xfffffff8 ;  /* 0xfffffff800047882 */ /* 0x000fe20000000000 */
[----:B------:R-:W-:Y:S01]  /*00c0*/  UIMAD UR8, UR6, -0x180, UR13 ;  /* 0xfffffe80060878a4 */ /* 0x000fe2000f8e020d */
[----:B------:R-:W-:Y:S01]  /*00d0*/  IMAD.SHL.U32 R23, R24, 0x8, RZ ;  /* 0x0000000818177824 */ /* 0x000fe200078e00ff */
[----:B------:R-:W-:Y:S01]  /*00e0*/  UIMAD UR4, UR6, UR4, 0x1 ;  /* 0x00000001060474a4 */ /* 0x000fe2000f8e0204 */
[----:B------:R-:W-:Y:S01]  /*00f0*/  SGXT.U32 R22, R22, 0x4 ;  /* 0x000000041616781a */ /* 0x000fe20000000000 */
[C---:B------:R-:W-:Y:S01]  /*0100*/  IMAD.SHL.U32 R20, R24.reuse, 0x20, RZ ;  /* 0x0000002018147824 */ /* 0x040fe200078e00ff */
[----:B------:R-:W-:Y:S01]  /*0110*/  LOP3.LUT R27, R5, 0xe, RZ, 0xc0, !PT ;  /* 0x0000000e051b7812 */ /* 0x000fe200078ec0ff */
[----:B------:R-:W-:Y:S01]  /*0120*/  UISETP.LT.AND UP0, UPT, UR4, 0x8, UPT ;  /* 0x000000080400788c */ /* 0x000fe2000bf01270 */
[----:B------:R-:W-:Y:S01]  /*0130*/  IMAD.U32 R4, RZ, RZ, UR8 ;  /* 0x00000008ff047e24 */ /* 0x000fe2000f8e00ff */
[----:B------:R-:W-:-:S02]  /*0140*/  LOP3.LUT R25, R24, 0x7, RZ, 0xc0, !PT ;  /* 0x0000000718197812 */ /* 0x000fc400078ec0ff */
[----:B------:R-:W-:Y:S01]  /*0150*/  USEL UR7, UR4, 0x8, UP0 ;  /* 0x0000000804077887 */ /* 0x000fe20008000000 */
[--C-:B----4-:R-:W-:Y:S01]  /*0160*/  IMAD.WIDE.U32 R26, R27, 0x2, R16.reuse ;  /* 0x000000021b1a7825 */ /* 0x110fe200078e0010 */
[----:B------:R-:W-:Y:S01]  /*0170*/  IABS R4, R4 ;  /* 0x0000000400047213 */ /* 0x000fe20000000000 */
[----:B------:R-:W-:Y:S01]  /*0180*/  UMOV UR4, URZ ;  /* 0x0000003f00047c82 */ /* 0x000fe20008000000 */
[----:B------:R-:W-:Y:S01]  /*0190*/  ULOP3.LUT UR8, UR8, UR7, URZ, 0x3c, !UPT ;  /* 0x0000000708087292 */ /* 0x000fe2000f8e3c3f */
[----:B------:R-:W-:Y:S01]  /*01a0*/  IMAD.WIDE.U32 R16, R25, 0x4, R16 ;  /* 0x0000000419107825 */ /* 0x000fe200078e0010 */
[----:B------:R-:W-:-:S03]  /*01b0*/  R2UR UR10, R4 ;  /* 0x00000000040a72ca */ /* 0x000fc600000e0000 */
[----:B------:R-:W-:Y:S01]  /*01c0*/  IMAD.U32 R3, RZ, RZ, UR7 ;  /* 0x00000007ff037e24 */ /* 0x000fe2000f8e00ff */
[----:B------:R-:W-:-:S04]  /*01d0*/  IADD3 R28, P1, R16, 0x40, RZ ;  /* 0x00000040101c7810 */ /* 0x000fc80007f3e0ff */
[-C--:B------:R-:W-:Y:S02]  /*01e0*/  IABS R0, R3.reuse ;  /* 0x0000000300007213 */ /* 0x080fe40000000000 */
[----:B------:R-:W-:Y:S02]  /*01f0*/  IABS R3, R3 ;  /* 0x0000000300037213 */ /* 0x000fe40000000000 */
[----:B------:R-:W-:-:S13]  /*0200*/  R2UR UR16, R0 ;  /* 0x00000000001072ca */ /* 0x000fda00000e0000 */
[----:B------:R-:W2:Y:S08]  /*0210*/  I2F.RP R0, UR16 ;  /* 0x0000001000007d06 */ /* 0x000eb00008209400 */
[----:B--2---:R-:W2:Y:S02]  /*0220*/  MUFU.RCP R0, R0 ;  /* 0x0000000000007308 */ /* 0x004ea40000001000 */
[----:B--2---:R-:W-:-:S02]  /*0230*/  VIADD R2, R0, 0xffffffe ;  /* 0x0ffffffe00027836 */ /* 0x004fc40000000000 */
[----:B------:R-:W-:-:S04]  /*0240*/  IMAD.MOV R0, RZ, RZ, -R3 ;  /* 0x000000ffff007224 */ /* 0x000fc800078e0a03 */
[----:B------:R-:W2:Y:S01]  /*0250*/  F2I.FTZ.U32.TRUNC.NTZ R2, R2 ;  /* 0x0000000200027305 */ /* 0x000ea2000021f000 */
[----:B------:R-:W-:Y:S02]  /*0260*/  R2UR UR11, R0 ;  /* 0x00000000000b72ca */ /* 0x000fe400000e0000 */
[----:B--2---:R-:W-:Y:S02]  /*0270*/  R2UR UR5, R2 ;  /* 0x00000000020572ca */ /* 0x004fe400000e0000 */
[----:B------:R-:W-:-:S04]  /*0280*/  SHF.R.U32.HI R2, RZ, 0x1, R24 ;  /* 0x00000001ff027819 */ /* 0x000fc80000011618 */
[----:B------:R-:W-:-:S07]  /*0290*/  SGXT.U32 R2, R2, 0x6 ;  /* 0x000000060202781a */ /* 0x000fce0000000000 */
[----:B------:R-:W-:-:S04]  /*02a0*/  UIADD3 UR9, URZ, -UR5, URZ ;  /* 0x800000053f097290 */ /* 0x000fc8000fffe03f */
[----:B------:R-:W-:-:S04]  /*02b0*/  UIMAD UR9, UR9, UR16, URZ ;  /* 0x00000010090972a4 */ /* 0x000fc8000f8e023f */
[----:B------:R-:W-:-:S07]  /*02c0*/  UIMAD.WIDE.U32 UR4, UR5, UR9, UR4 ;  /* 0x00000009050472a5 */ /* 0x000fce000f8e0004 */
[----:B------:R-:W-:Y:S02]  /*02d0*/  UMOV UR9, UR5 ;  /* 0x0000000500097c82 */ /* 0x000fe40008000000 */
[----:B------:R-:W-:-:S04]  /*02e0*/  UIMAD.WIDE.U32 UR4, UR9, UR10, URZ ;  /* 0x0000000a090472a5 */ /* 0x000fc8000f8e003f */
[----:B------:R-:W-:-:S04]  /*02f0*/  UIMAD UR4, UR5, UR11, UR10 ;  /* 0x0000000b050472a4 */ /* 0x000fc8000f8e020a */
[----:B------:R-:W-:-:S11]  /*0300*/  UISETP.GT.U32.AND UP1, UPT, UR16, UR4, UPT ;  /* 0x000000041000728c */ /* 0x000fd6000bf24070 */
[----:B------:R-:W-:Y:S02]  /*0310*/  @!UP1 UIADD3 UR4, UR4, -UR16, URZ ;  /* 0x8000001004049290 */ /* 0x000fe4000fffe03f */
[----:B------:R-:W-:Y:S02]  /*0320*/  @!UP1 UIADD3 UR5, UR5, 0x1, URZ ;  /* 0x0000000105059890 */ /* 0x000fe4000fffe03f */
[----:B------:R-:W-:Y:S02]  /*0330*/  UISETP.GE.U32.AND UP0, UPT, UR4, UR16, UPT ;  /* 0x000000100400728c */ /* 0x000fe4000bf06070 */
[----:B------:R-:W-:Y:S01]  /*0340*/  UISETP.GE.AND UP1, UPT, UR8, URZ, UPT ;  /* 0x0000003f0800728c */ /* 0x000fe2000bf26270 */
[----:B------:R-:W2:Y:S01]  /*0350*/  S2UR UR8, SR_CgaCtaId ;  /* 0x00000000000879c3 */ /* 0x000ea20000008800 */
[----:B------:R-:W-:-:S07]  /*0360*/  UMOV UR4, 0x400 ;  /* 0x0000040000047882 */ /* 0x000fce0000000000 */
[----:B------:R-:W-:Y:S02]  /*0370*/  @UP0 UIADD3 UR5, UR5, 0x1, URZ ;  /* 0x0000000105050890 */ /* 0x000fe4000fffe03f */
[----:B------:R-:W-:Y:S02]  /*0380*/  UISETP.NE.AND UP0, UPT, UR7, URZ, UPT ;  /* 0x0000003f0700728c */ /* 0x000fe4000bf05270 */
[----:B------:R-:W-:Y:S02]  /*0390*/  ULOP3.LUT UR7, URZ, UR7, URZ, 0x33, !UPT ;  /* 0x000000073f077292 */ /* 0x000fe4000f8e333f */
[----:B------:R-:W-:-:S04]  /*03a0*/  @!UP1 UIADD3 UR5, -UR5, URZ, URZ ;  /* 0x0000003f05059290 */ /* 0x000fc8000fffe13f */
[----:B------:R-:W-:-:S04]  /*03b0*/  USEL UR5, UR7, UR5, !UP0 ;  /* 0x0000000507057287 */ /* 0x000fc8000c000000 */
[----:B------:R-:W-:Y:S02]  /*03c0*/  USHF.L.U32 UR12, UR5, 0x6, URZ ;  /* 0x00000006050c7899 */ /* 0x000fe4000800063f */
[----:B--2---:R-:W-:-:S03]  /*03d0*/  UPRMT UR8, UR8, 0x654, UR4 ;  /* 0x0000065408087896 */ /* 0x004fc60008000004 */
[----:B------:R-:W-:Y:S01]  /*03e0*/  UMOV UR4, 0x10 ;  /* 0x0000001000047882 */ /* 0x000fe20000000000 */
[----:B------:R-:W-:-:S05]  /*03f0*/  LOP3.LUT R0, R2, UR12, RZ, 0xfc, !PT ;  /* 0x0000000c02007c12 */ /* 0x000fca000f8efcff */
[----:B------:R-:W-:-:S05]  /*0400*/  IMAD.HI R3, R0, 0x2aaaaaab, RZ ;  /* 0x2aaaaaab00037827 */ /* 0x000fca00078e02ff */
[----:B------:R-:W-:-:S04]  /*0410*/  SHF.R.U32.HI R4, RZ, 0x1f, R3 ;  /* 0x0000001fff047819 */ /* 0x000fc80000011603 */
[----:B------:R-:W-:Y:S02]  /*0420*/  LEA.HI R3, R3, R4, RZ, 0x17 ;  /* 0x0000000403037211 */ /* 0x000fe400078fb8ff */
[----:B------:R-:W-:-:S03]  /*0430*/  SHF.R.U32.HI R4, RZ, 0x2, R24 ;  /* 0x00000002ff047819 */ /* 0x000fc60000011618 */
[----:B------:R-:W-:Y:S01]  /*0440*/  IMAD R6, R3, -0xc00, R0 ;  /* 0xfffff40003067824 */ /* 0x000fe200078e0200 */
[----:B------:R-:W-:Y:S02]  /*0450*/  LOP3.LUT R7, R5, 0x8, R4, 0x48, !PT ;  /* 0x0000000805077812 */ /* 0x000fe400078e4804 */
[----:B------:R-:W-:Y:S02]  /*0460*/  LOP3.LUT R0, R5, 0x6, RZ, 0xc0, !PT ;  /* 0x0000000605007812 */ /* 0x000fe400078ec0ff */
[----:B------:R-:W-:Y:S01]  /*0470*/  LOP3.LUT R3, R23, 0x8, RZ, 0xc0, !PT ;  /* 0x0000000817037812 */ /* 0x000fe200078ec0ff */
[----:B------:R-:W-:Y:S01]  /*0480*/  IMAD R7, R22, 0x10, R7 ;  /* 0x0000001016077824 */ /* 0x000fe200078e0207 */
[----:B------:R-:W-:Y:S02]  /*0490*/  LOP3.LUT R5, R23, 0x8, R24, 0x48, !PT ;  /* 0x0000000817057812 */ /* 0x000fe400078e4818 */
[----:B------:R-:W-:Y:S01]  /*04a0*/  LOP3.LUT R8, R4, 0x18, RZ, 0xc0, !PT ;  /* 0x0000001804087812 */ /* 0x000fe200078ec0ff */
[----:B------:R-:W-:-:S02]  /*04b0*/  IMAD.IADD R7, R0, 0x1, R7 ;  /* 0x0000000100077824 */ /* 0x000fc400078e0207 */
[----:B------:R-:W-:Y:S01]  /*04c0*/  IMAD R3, R6, 0x300, R3 ;  /* 0x0000030006037824 */ /* 0x000fe200078e0203 */
[----:B------:R-:W-:Y:S01]  /*04d0*/  SHF.R.U32.HI R6, RZ, 0x2, R24 ;  /* 0x00000002ff067819 */ /* 0x000fe20000011618 */
[----:B------:R-:W-:Y:S01]  /*04e0*/  IMAD R5, R2, 0x10, R5 ;  /* 0x0000001002057824 */ /* 0x000fe200078e0205 */
[----:B------:R-:W-:Y:S01]  /*04f0*/  LEA R2, R7, UR8, 0x1 ;  /* 0x0000000807027c11 */ /* 0x000fe2000f8e08ff */
[----:B-1---5:R-:W-:Y:S01]  /*0500*/  IMAD.WIDE R18, R3, 0x2, R18 ;  /* 0x0000000203127825 */ /* 0x022fe200078e0212 */
[--C-:B------:R-:W-:Y:S02]  /*0510*/  SHF.R.U32.HI R7, RZ, 0x3, R24.reuse ;  /* 0x00000003ff077819 */ /* 0x100fe40000011618 */
[----:B------:R-:W-:Y:S01]  /*0520*/  LEA R3, R5, UR8, 0x1 ;  /* 0x0000000805037c11 */ /* 0x000fe2000f8e08ff */
[----:B------:R-:W-:Y:S01]  /*0530*/  @!PT LDS RZ, [RZ] ;  /* 0x00000000fffff984 */ /* 0x000fe20000000800 */
[----:B------:R-:W-:Y:S01]  /*0540*/  @!PT LDS RZ, [RZ] ;  /* 0x00000000fffff984 */ /* 0x000fe20000000800 */
[----:B------:R-:W-:Y:S01]  /*0550*/  @!PT LDS RZ, [RZ] ;  /* 0x00000000fffff984 */ /* 0x000fe20000000800 */
[----:B------:R-:W-:Y:S01]  /*0560*/  LDGSTS.E [R2], desc[UR14][R26.64] ;  /* 0x000000001a027fae */ /* 0x000fe2000b92184e */
[----:B------:R-:W-:Y:S02]  /*0570*/  SHF.R.U32.HI R5, RZ, 0x4, R24 ;  /* 0x00000004ff057819 */ /* 0x000fe40000011618 */
[----:B------:R-:W-:Y:S01]  /*0580*/  SGXT.U32 R6, R6, 0x1 ;  /* 0x000000010606781a */ /* 0x000fe20000000000 */
[----:B------:R-:W0:Y:S01]  /*0590*/  LDGDEPBAR ;  /* 0x00000000000079af */ /* 0x000e220000000000 */
[----:B------:R-:W-:-:S02]  /*05a0*/  SGXT.U32 R5, R5, 0x1 ;  /* 0x000000010505781a */ /* 0x000fc40000000000 */
[----:B------:R-:W-:Y:S01]  /*05b0*/  SGXT.U32 R4, R7, 0x1 ;  /* 0x000000010704781a */ /* 0x000fe20000000000 */
[----:B------:R-:W-:Y:S02]  /*05c0*/  LDGSTS.E.BYPASS.128 [R3+0x400], desc[UR14][R18.64] ;  /* 0x0040000012037fae */ /* 0x000fe4000b901c4e */
[C---:B------:R-:W-:Y:S01]  /*05d0*/  IMAD R8, R5.reuse, 0x20, R8 ;  /* 0x0000002005087824 */ /* 0x040fe200078e0208 */
[-C--:B------:R-:W-:Y:S01]  /*05e0*/  LOP3.LUT R5, R5, R6.reuse, RZ, 0x3c, !PT ;  /* 0x0000000605057212 */ /* 0x080fe200078e3cff */
[----:B------:R-:W0:Y:S01]  /*05f0*/  LDGDEPBAR ;  /* 0x00000000000079af */ /* 0x000e220000000000 */
[----:B------:R-:W-:Y:S01]  /*0600*/  LOP3.LUT R4, R4, R6, RZ, 0x3c, !PT ;  /* 0x0000000604047212 */ /* 0x000fe200078e3cff */
[----:B------:R-:W-:Y:S02]  /*0610*/  IMAD.IADD R8, R25, 0x1, R8 ;  /* 0x0000000119087824 */ /* 0x000fe400078e0208 */
[----:B------:R-:W-:Y:S02]  /*0620*/  IMAD.SHL.U32 R5, R5, 0x10, RZ ;  /* 0x0000001005057824 */ /* 0x000fe400078e00ff */
[----:B------:R-:W-:-:S02]  /*0630*/  IMAD.SHL.U32 R4, R4, 0x10, RZ ;  /* 0x0000001004047824 */ /* 0x000fc400078e00ff */
[----:B------:R-:W-:Y:S01]  /*0640*/  IMAD.SHL.U32 R21, R8, 0x20, RZ ;  /* 0x0000002008157824 */ /* 0x000fe200078e00ff */
[----:B------:R-:W-:Y:S01]  /*0650*/  LOP3.LUT R20, R5, 0x1e0, R20, 0xf8, !PT ;  /* 0x000001e005147812 */ /* 0x000fe200078ef814 */
[----:B------:R-:W-:-:S03]  /*0660*/  IMAD.X R25, RZ, RZ, R17, P1 ;  /* 0x000000ffff197224 */ /* 0x000fc600008e0611 */
[----:B------:R-:W-:Y:S01]  /*0670*/  LOP3.LUT R21, R4, R21, RZ, 0xfc, !PT ;  /* 0x0000001504157212 */ /* 0x000fe200078efcff */
[----:B------:R-:W-:-:S04]  /*0680*/  DEPBAR.LE SB0, 0x0 ;  /* 0x000080000000791a */ /* 0x000fc80000000000 */
[----:B------:R-:W-:Y:S06]  /*0690*/  BAR.SYNC.DEFER_BLOCKING 0x0 ;  /* 0x0000000000007b1d */ /* 0x000fec0000010000 */
[----:B------:R-:W-:Y:S04]  /*06a0*/  LDSM.16.M88.4 R8, [R20+UR8] ;  /* 0x000000081408783b */ /* 0x000fe80008000200 */
[----:B------:R-:W1:Y:S01]  /*06b0*/  LDSM.16.M88.4 R12, [R21+UR8+0x400] ;  /* 0x00040008150c783b */ /* 0x000e620008000200 */
[----:B------:R-:W-:Y:S06]  /*06c0*/  BAR.SYNC.DEFER_BLOCKING 0x0 ;  /* 0x0000000000007b1d */ /* 0x000fec0000010000 */
[----:B------:R-:W-:Y:S01]  /*06d0*/  @!PT LDS RZ, [RZ] ;  /* 0x00000000fffff984 */ /* 0x000fe20000000800 */
[----:B------:R-:W-:Y:S01]  /*06e0*/  @!PT LDS RZ, [RZ] ;  /* 0x00000000fffff984 */ /* 0x000fe20000000800 */
[----:B------:R-:W-:Y:S01]  /*06f0*/  @!PT LDS RZ, [RZ] ;  /* 0x00000000fffff984 */ /* 0x000fe20000000800 */
[----:B------:R2:W-:Y:S04]  /*0700*/  LDGSTS.E [R2], desc[UR14][R26.64+0x20] ;  /* 0x000000201a027fae */ /* 0x0005e8000b92184e */
[----:B------:R-:W0:Y:S04]  /*0710*/  LDGDEPBAR ;  /* 0x00000000000079af */ /* 0x000e280000000000 */
[----:B------:R3:W-:Y:S04]  /*0720*/  LDGSTS.E.BYPASS.128 [R3+0x400], desc[UR14][R18.64+0x20] ;  /* 0x0040002012037fae */ /* 0x0007e8000b901c4e */
[----:B------:R-:W0:Y:S01]  /*0730*/  LDGDEPBAR ;  /* 0x00000000000079af */ /* 0x000e220000000000 */
[----:B-1----:R-:W-:Y:S01]  /*0740*/  HMMA.16816.F32.BF16 R4, R8, R12, RZ ;  /* 0x0000000c0804723c */ /* 0x002fe200000418ff */
[----:B--2---:R-:W-:-:S02]  /*0750*/  IADD3 R26, P0, R18, 0x40, RZ ;  /* 0x00000040121a7810 */ /* 0x004fc40007f1e0ff */
[----:B------:R-:W-:Y:S02]  /*0760*/  LOP3.LUT R27, R24, 0x1f, RZ, 0xc0, !PT ;  /* 0x0000001f181b7812 */ /* 0x000fe400078ec0ff */
[----:B------:R-:W-:Y:S01]  /*0770*/  SHF.R.U32.HI R24, RZ, 0x5, R24 ;  /* 0x00000005ff187819 */ /* 0x000fe20000011618 */
[----:B------:R-:W-:Y:S01]  /*0780*/  HMMA.16816.F32.BF16 R8, R8, R14, RZ ;  /* 0x0000000e0808723c */ /* 0x000fe200000418ff */
[----:B------:R-:W-:Y:S01]  /*0790*/  IMAD.X R29, RZ, RZ, R19, P0 ;  /* 0x000000ffff1d7224 */ /* 0x000fe200000e0613 */
[----:B------:R-:W-:-:S04]  /*07a0*/  DEPBAR.LE SB0, 0x0 ;  /* 0x000080000000791a */ /* 0x000fc80000000000 */
[----:B---3--:R-:W-:-:S15]  /*07b0*/  BAR.SYNC.DEFER_BLOCKING 0x0 ;  /* 0x0000000000007b1d */ /* 0x008fde0000010000 */
[----:B------:R-:W-:-:S03]  /*07c0*/  NOP ;  /* 0x0000000000007918 */ /* 0x000fc60000000000 */
.L_x_0:
[----:B------:R-:W-:Y:S01]  /*07d0*/  LDSM.16.M88.4 R12, [R20+UR8] ;  /* 0x00000008140c783b */ /* 0x000fe20008000200 */
[----:B------:R-:W-:Y:S02]  /*07e0*/  UISETP.GE.U32.AND UP1, UPT, UR4, 0x2f0, UPT ;  /* 0x000002f00400788c */ /* 0x000fe4000bf26070 */
[----:B------:R-:W-:Y:S01]  /*07f0*/  UIADD3 UR4, UR4, 0x10, URZ ;  /* 0x0000001004047890 */ /* 0x000fe2000fffe03f */
[----:B------:R-:W1:Y:S01]  /*0800*/  LDSM.16.M88.4 R16, [R21+UR8+0x400] ;  /* 0x000400081510783b */ /* 0x000e620008000200 */
[----:B------:R-:W-:Y:S02]  /*0810*/  BAR.SYNC.DEFER_BLOCKING 0x0 ;  /* 0x0000000000007b1d */ /* 0x000fe40000010000 */
[----:B------:R-:W-:Y:S01]  /*0820*/  PLOP3.LUT P2, PT, PT, PT, UP1, 0x80, 0x0 ;  /* 0x000000000000781c */ /* 0x000fe20003f4f018 */
[----:B-1----:R-:W-:Y:S06]  /*0830*/  HMMA.16816.F32.BF16 R4, R12, R16, R4 ;  /* 0x000000100c04723c */ /* 0x002fec0000041804 */
[----:B------:R-:W-:Y:S07]  /*0840*/  HMMA.16816.F32.BF16 R8, R12, R18, R8 ;  /* 0x000000120c08723c */ /* 0x000fee0000041808 */
[----:B------:R-:W-:Y:S01]  /*0850*/  IMAD.MOV.U32 R12, RZ, RZ, R28 ;  /* 0x000000ffff0c7224 */ /* 0x000fe200078e001c */
[----:B------:R-:W-:Y:S01]  /*0860*/  IADD3 R28, P1, R28, 0x20, RZ ;  /* 0x000000201c1c7810 */ /* 0x000fe20007f3e0ff */
[----:B------:R-:W-:-:S04]  /*0870*/  IMAD.MOV.U32 R13, RZ, RZ, R25 ;  /* 0x000000ffff0d7224 */ /* 0x000fc800078e0019 */
[----:B------:R-:W-:Y:S01]  /*0880*/  IMAD.X R25, RZ, RZ, R25, P1 ;  /* 0x000000ffff197224 */ /* 0x000fe200008e0619 */
[----:B------:R-:W-:Y:S01]  /*0890*/  @!PT LDS RZ, [RZ] ;  /* 0x00000000fffff984 */ /* 0x000fe20000000800 */
[----:B------:R-:W-:Y:S01]  /*08a0*/  @!PT LDS RZ, [RZ] ;  /* 0x00000000fffff984 */ /* 0x000fe20000000800 */
[----:B------:R-:W-:Y:S01]  /*08b0*/  @!PT LDS RZ, [RZ] ;  /* 0x00000000fffff984 */ /* 0x000fe20000000800 */
[----:B------:R1:W-:Y:S04]  /*08c0*/  LDGSTS.E [R2], desc[UR14][R12.64], !P2 ;  /* 0x000000000c027fae */ /* 0x0003e8000d12184e */
[----:B------:R-:W0:Y:S01]  /*08d0*/  LDGDEPBAR ;  /* 0x00000000000079af */ /* 0x000e220000000000 */
[----:B-1----:R-:W-:Y:S01]  /*08e0*/  IMAD.MOV.U32 R12, RZ, RZ, R26 ;  /* 0x000000ffff0c7224 */ /* 0x002fe200078e001a */
[----:B------:R-:W-:Y:S01]  /*08f0*/  IADD3 R26, P0, R26, 0x20, RZ ;  /* 0x000000201a1a7810 */ /* 0x000fe20007f1e0ff */
[----:B------:R-:W-:-:S04]  /*0900*/  IMAD.MOV.U32 R13, RZ, RZ, R29 ;  /* 0x000000ffff0d7224 */ /* 0x000fc800078e001d */
[----:B------:R-:W-:Y:S01]  /*0910*/  IMAD.X R29, RZ, RZ, R29, P0 ;  /* 0x000000ffff1d7224 */ /* 0x000fe200000e061d */
[----:B------:R1:W-:Y:S04]  /*0920*/  LDGSTS.E.BYPASS.128 [R3+0x400], desc[UR14][R12.64], !P2 ;  /* 0x004000000c037fae */ /* 0x0003e8000d101c4e */
[----:B------:R-:W0:Y:S01]  /*0930*/  LDGDEPBAR ;  /* 0x00000000000079af */ /* 0x000e220000000000 */
[----:B------:R-:W-:-:S04]  /*0940*/  DEPBAR.LE SB0, 0x0 ;  /* 0x000080000000791a */ /* 0x000fc80000000000 */
[----:B------:R-:W-:Y:S06]  /*0950*/  BAR.SYNC.DEFER_BLOCKING 0x0 ;  /* 0x0000000000007b1d */ /* 0x000fec0000010000 */
[----:B-1----:R-:W-:Y:S05]  /*0960*/  @!P2 BRA `(.L_x_0) ;  /* 0xfffffffc0098a947 */ /* 0x002fea000383ffff */
[----:B------:R-:W-:Y:S01]  /*0970*/  IABS R2, UR13 ;  /* 0x0000000d00027c13 */ /* 0x000fe20008000000 */
[----:B------:R-:W-:Y:S01]  /*0980*/  UISETP.GE.AND UP2, UPT, UR13, URZ, UPT ;  /* 0x0000003f0d00728c */ /* 0x000fe2000bf46270 */
[----:B------:R-:W-:-:S04]  /*0990*/  DEPBAR.LE SB0, 0x0 ;  /* 0x000080000000791a */ /* 0x000fc80000000000 */
[----:B------:R-:W-:Y:S02]  /*09a0*/  R2UR UR10, R2 ;  /* 0x00000000020a72ca */ /* 0x000fe400000e0000 */
[----:B------:R-:W-:Y:S02]  /*09b0*/  LOP3.LUT R3, R24, 0x3, RZ, 0xc0, !PT ;  /* 0x0000000318037812 */ /* 0x000fe400078ec0ff */
[----:B------:R-:W-:Y:S02]  /*09c0*/  F2FP.BF16.F32.PACK_AB R13, R5, R4 ;  /* 0x00000004050d723e */ /* 0x000fe400000010ff */
[----:B------:R-:W-:Y:S01]  /*09d0*/  SHF.R.U32.HI R2, RZ, 0x2, R27 ;  /* 0x00000002ff027819 */ /* 0x000fe2000001161b */
[----:B------:R-:W-:Y:S01]  /*09e0*/  IMAD R5, R3, 0x8, R0 ;  /* 0x0000000803057824 */ /* 0x000fe200078e0200 */
[----:B------:R-:W-:Y:S02]  /*09f0*/  F2FP.BF16.F32.PACK_AB R7, R7, R6 ;  /* 0x000000060707723e */ /* 0x000fe400000010ff */
[----:B------:R-:W-:Y:S01]  /*0a00*/  F2FP.BF16.F32.PACK_AB R9, R9, R8 ;  /* 0x000000080909723e */ /* 0x000fe200000010ff */
[----:B------:R-:W-:Y:S01]  /*0a10*/  IMAD R2, R2, 0x48, R5 ;  /* 0x0000004802027824 */ /* 0x000fe200078e0205 */
[----:B------:R-:W-:Y:S01]  /*0a20*/  F2FP.BF16.F32.PACK_AB R11, R11, R10 ;  /* 0x0000000a0b0b723e */ /* 0x000fe200000010ff */
[----:B------:R-:W-:Y:S01]  /*0a30*/  UIMAD.WIDE.U32 UR4, UR9, UR10, URZ ;  /* 0x0000000a090472a5 */ /* 0x000fe2000f8e003f */
[----:B------:R-:W-:-:S02]  /*0a40*/  SHF.R.U32.HI R4, RZ, 0x3, R27 ;  /* 0x00000003ff047819 */ /* 0x000fc4000001161b */
[----:B------:R-:W-:Y:S01]  /*0a50*/  LEA R2, R2, UR8, 0x1 ;  /* 0x0000000802027c11 */ /* 0x000fe2000f8e08ff */
[----:B------:R-:W-:Y:S01]  /*0a60*/  UIMAD UR5, UR5, UR11, UR10 ;  /* 0x0000000b050572a4 */ /* 0x000fe2000f8e020a */
[----:B------:R-:W-:Y:S01]  /*0a70*/  BAR.SYNC.DEFER_BLOCKING 0x0 ;  /* 0x0000000000007b1d */ /* 0x000fe20000010000 */
[----:B------:R-:W-:Y:S01]  /*0a80*/  IMAD R3, R3, 0x4, R4 ;  /* 0x0000000403037824 */ /* 0x000fe200078e0204 */
[----:B------:R-:W-:Y:S01]  /*0a90*/  LOP3.LUT R0, R23, 0x38, RZ, 0xc0, !PT ;  /* 0x0000003817007812 */ /* 0x000fe200078ec0ff */
[----:B------:R-:W-:Y:S01]  /*0aa0*/  UISETP.GT.U32.AND UP1, UPT, UR16, UR5, UPT ;  /* 0x000000051000728c */ /* 0x000fe2000bf24070 */
[----:B------:R-:W-:-:S03]  /*0ab0*/  IMAD.U32 R4, RZ, RZ, UR12 ;  /* 0x0000000cff047e24 */ /* 0x000fc6000f8e00ff */
[----:B------:R-:W-:Y:S02]  /*0ac0*/  IMAD R0, R3, 0x48, R0 ;  /* 0x0000004803007824 */ /* 0x000fe400078e0200 */
[----:B------:R-:W-:-:S03]  /*0ad0*/  LOP3.LUT R23, R4, 0x38, R23, 0xf8, !PT ;  /* 0x0000003804177812 */ /* 0x000fc600078ef817 */
[----:B------:R-:W-:Y:S02]  /*0ae0*/  LEA R0, R0, UR8, 0x1 ;  /* 0x0000000800007c11 */ /* 0x000fe4000f8e08ff */
[----:B------:R-:W-:-:S04]  /*0af0*/  @!UP1 UIADD3 UR5, UR5, -UR16, URZ ;  /* 0x8000001005059290 */ /* 0x000fc8000fffe03f */
[----:B------:R-:W-:Y:S01]  /*0b00*/  UISETP.GT.U32.AND UP1, UPT, UR16, UR5, UPT ;  /* 0x000000051000728c */ /* 0x000fe2000bf24070 */
[----:B------:R1:W-:Y:S04]  /*0b10*/  STS [R2], R13 ;  /* 0x0000000d02007388 */ /* 0x0003e80000000800 */
[----:B------:R1:W-:Y:S06]  /*0b20*/  STS [R2+0x480], R7 ;  /* 0x0004800702007388 */ /* 0x0003ec0000000800 */
[----:B------:R-:W-:Y:S01]  /*0b30*/  @!UP1 UIADD3 UR5, UR5, -UR16, URZ ;  /* 0x8000001005059290 */ /* 0x000fe2000fffe03f */
[----:B------:R1:W-:Y:S03]  /*0b40*/  STS [R2+0x40], R9 ;  /* 0x0000400902007388 */ /* 0x0003e60000000800 */
[----:B------:R-:W-:Y:S01]  /*0b50*/  @!UP2 UIADD3 UR5, -UR5, URZ, URZ ;  /* 0x0000003f0505a290 */ /* 0x000fe2000fffe13f */
[----:B------:R1:W-:Y:S03]  /*0b60*/  STS [R2+0x4c0], R11 ;  /* 0x0004c00b02007388 */ /* 0x0003e60000000800 */
[----:B------:R-:W-:-:S04]  /*0b70*/  USEL UR5, UR7, UR5, !UP0 ;  /* 0x0000000507057287 */ /* 0x000fc8000c000000 */
[----:B------:R-:W-:-:S04]  /*0b80*/  ULEA UR5, UR6, UR5, 0x3 ;  /* 0x0000000506057291 */ /* 0x000fc8000f8e183f */
[----:B------:R-:W-:-:S06]  /*0b90*/  USHF.L.U32 UR5, UR5, 0x4, URZ ;  /* 0x0000000405057899 */ /* 0x000fcc000800063f */
[----:B------:R-:W-:Y:S01]  /*0ba0*/  LOP3.LUT R22, R22, UR5, RZ, 0xfc, !PT ;  /* 0x0000000516167c12 */ /* 0x000fe2000f8efcff */
[----:B------:R-:W-:Y:S03]  /*0bb0*/  BAR.SYNC.DEFER_BLOCKING 0x0 ;  /* 0x0000000000007b1d */ /* 0x000fe60000010000 */
[----:B------:R-:W-:-:S04]  /*0bc0*/  ISETP.GE.AND P0, PT, R22, 0x1, PT ;  /* 0x000000011600780c */ /* 0x000fc80003f06270 */
[----:B------:R-:W-:-:S13]  /*0bd0*/  ISETP.LT.AND P0, PT, R23, 0xc00, !P0 ;  /* 0x00000c001700780c */ /* 0x000fda0004701270 */
[----:B-1----:R-:W-:Y:S05]  /*0be0*/  @!P0 EXIT ;  /* 0x000000000000894d */ /* 0x002fea0003800000 */
[----:B------:R-:W1:Y:S01]  /*0bf0*/  LDS.128 R4, [R0] ;  /* 0x0000000000047984 */ /* 0x000e620000000c00 */
[----:B------:R-:W2:Y:S02]  /*0c00*/  LDC.64 R2, c[0x0][0x220] ;  /* 0x00008800ff027b82 */ /* 0x000ea40000000a00 */
[----:B--2---:R-:W-:-:S05]  /*0c10*/  IMAD.WIDE R2, R23, 0x2, R2 ;  /* 0x0000000217027825 */ /* 0x004fca00078e0202 */
[----:B-1----:R-:W-:Y:S01]  /*0c20*/  STG.E.128 desc[UR14][R2.64], R4 ;  /* 0x0000000402007986 */ /* 0x002fe2000c101d0e */
[----:B------:R-:W-:Y:S05]  /*0c30*/  EXIT ;  /* 0x000000000000794d */ /* 0x000fea0003800000 */
.L_x_1:
[----:B------:R-:W-:-:S00]  /*0c40*/  BRA `(.L_x_1) ;  /* 0xfffffffc00fc7947 */ /* 0x000fc0000383ffff */
[----:B------:R-:W-:-:S00]  /*0c50*/  NOP ;  /* 0x0000000000007918 */ /* 0x000fc00000000000 */
        /* <DEDUP_REMOVED lines=10> */
.L_x_2:


//--------------------- .nv.shared.triton_mm      --------------------------
	.section	.nv.shared.triton_mm,"aw",@nobits
	.sectionflags	@""
	.align	16
	.zero		1024


//--------------------- .nv.constant0.triton_mm   --------------------------
	.section	.nv.constant0.triton_mm,"a",@progbits
	.sectionflags	@""
	.align	4
.nv.constant0.triton_mm:
	.zero		552
